	.headerflags	@"EF_CUDA_TEXMODE_UNIFIED EF_CUDA_64BIT_ADDRESS EF_CUDA_ACCELERATORS EF_CUDA_SM90 EF_CUDA_VIRTUAL_SM(EF_CUDA_SM90)"
	.elftype	@"ET_EXEC"


//--------------------- .nv.info                  --------------------------
	.section	.nv.info,"",@"SHT_CUDA_INFO"
	.align	4


	//----- nvinfo : EIATTR_REGCOUNT
	.align		4
        /*0000*/ 	.byte	0x04, 0x2f
        /*0002*/ 	.short	(.L_1 - .L_0)
	.align		4
.L_0:
        /*0004*/ 	.word	index@(triton_per_fused_mean_3)
        /*0008*/ 	.word	0x0000001e


	//----- nvinfo : EIATTR_MIN_STACK_SIZE
	.align		4
.L_1:
        /*000c*/ 	.byte	0x04, 0x12
        /*000e*/ 	.short	(.L_3 - .L_2)
	.align		4
.L_2:
        /*0010*/ 	.word	index@(triton_per_fused_mean_3)
        /*0014*/ 	.word	0x00000000


	//----- nvinfo : EIATTR_FRAME_SIZE
	.align		4
.L_3:
        /*0018*/ 	.byte	0x04, 0x11
        /*001a*/ 	.short	(.L_5 - .L_4)
	.align		4
.L_4:
        /*001c*/ 	.word	index@(triton_per_fused_mean_3)
        /*0020*/ 	.word	0x00000000


	//----- nvinfo : EIATTR_MIN_STACK_SIZE
	.align		4
.L_5:
        /*0024*/ 	.byte	0x04, 0x12
        /*0026*/ 	.short	(.L_7 - .L_6)
	.align		4
.L_6:
        /*0028*/ 	.word	index@(triton_per_fused_mean_3)
        /*002c*/ 	.word	0x00000000
.L_7:


//--------------------- .nv.info.triton_per_fused_mean_3 --------------------------
	.section	.nv.info.triton_per_fused_mean_3,"",@"SHT_CUDA_INFO"
	.sectionflags	@""
	.align	4


	//----- nvinfo : EIATTR_CUDA_API_VERSION
	.align		4
        /*0000*/ 	.byte	0x04, 0x37
        /*0002*/ 	.short	(.L_9 - .L_8)
.L_8:
        /*0004*/ 	.word	0x0000007c


	//----- nvinfo : EIATTR_KPARAM_INFO
	.align		4
.L_9:
        /*0008*/ 	.byte	0x04, 0x17
        /*000a*/ 	.short	(.L_11 - .L_10)
.L_10:
        /*000c*/ 	.word	0x00000000
        /*0010*/ 	.short	0x0004
        /*0012*/ 	.short	0x001c
        /*0014*/ 	.byte	0x00, 0xf0, 0x11, 0x00


	//----- nvinfo : EIATTR_KPARAM_INFO
	.align		4
.L_11:
        /*0018*/ 	.byte	0x04, 0x17
        /*001a*/ 	.short	(.L_13 - .L_12)
.L_12:
        /*001c*/ 	.word	0x00000000
        /*0020*/ 	.short	0x0003
        /*0022*/ 	.short	0x0018
        /*0024*/ 	.byte	0x00, 0xf0, 0x11, 0x00


	//----- nvinfo : EIATTR_KPARAM_INFO
	.align		4
.L_13:
        /*0028*/ 	.byte	0x04, 0x17
        /*002a*/ 	.short	(.L_15 - .L_14)
.L_14:
        /*002c*/ 	.word	0x00000000
        /*0030*/ 	.short	0x0002
        /*0032*/ 	.short	0x0010
        /*0034*/ 	.byte	0x00, 0xf4, 0x21, 0x00


	//----- nvinfo : EIATTR_KPARAM_INFO
	.align		4
.L_15:
        /*0038*/ 	.byte	0x04, 0x17
        /*003a*/ 	.short	(.L_17 - .L_16)
.L_16:
        /*003c*/ 	.word	0x00000000
        /*0040*/ 	.short	0x0001
        /*0042*/ 	.short	0x0008
        /*0044*/ 	.byte	0x00, 0xf4, 0x21, 0x00


	//----- nvinfo : EIATTR_KPARAM_INFO
	.align		4
.L_17:
        /*0048*/ 	.byte	0x04, 0x17
        /*004a*/ 	.short	(.L_19 - .L_18)
.L_18:
        /*004c*/ 	.word	0x00000000
        /*0050*/ 	.short	0x0000
        /*0052*/ 	.short	0x0000
        /*0054*/ 	.byte	0x00, 0xf4, 0x21, 0x00


	//----- nvinfo : EIATTR_SPARSE_MMA_MASK
	.align		4
.L_19:
        /*0058*/ 	.byte	0x03, 0x50
        /*005a*/ 	.short	0x0000


	//----- nvinfo : EIATTR_MAXREG_COUNT
	.align		4
        /*005c*/ 	.byte	0x03, 0x1b
        /*005e*/ 	.short	0x00ff


	//----- nvinfo : EIATTR_COOP_GROUP_MASK_REGIDS
	.align		4
        /*0060*/ 	.byte	0x04, 0x29
        /*0062*/ 	.short	(.L_21 - .L_20)


	//   ....[0]....
.L_20:
        /*0064*/ 	.word	0xffffffff


	//   ....[1]....
        /*0068*/ 	.word	0xffffffff


	//   ....[2]....
        /*006c*/ 	.word	0xffffffff


	//   ....[3]....
        /*0070*/ 	.word	0xffffffff


	//   ....[4]....
        /*0074*/ 	.word	0xffffffff


	//   ....[5]....
        /*0078*/ 	.word	0xffffffff


	//   ....[6]....
        /*007c*/ 	.word	0xffffffff


	//   ....[7]....
        /*0080*/ 	.word	0xffffffff


	//   ....[8]....
        /*0084*/ 	.word	0xffffffff


	//   ....[9]....
        /*0088*/ 	.word	0xffffffff


	//   ....[10]....
        /*008c*/ 	.word	0xffffffff


	//   ....[11]....
        /*0090*/ 	.word	0xffffffff


	//   ....[12]....
        /*0094*/ 	.word	0xffffffff


	//   ....[13]....
        /*0098*/ 	.word	0xffffffff


	//   ....[14]....
        /*009c*/ 	.word	0xffffffff


	//   ....[15]....
        /*00a0*/ 	.word	0xffffffff


	//----- nvinfo : EIATTR_COOP_GROUP_INSTR_OFFSETS
	.align		4
.L_21:
        /*00a4*/ 	.byte	0x04, 0x28
        /*00a6*/ 	.short	(.L_23 - .L_22)


	//   ....[0]....
.L_22:
        /*00a8*/ 	.word	0x00000800


	//   ....[1]....
        /*00ac*/ 	.word	0x00000810


	//   ....[2]....
        /*00b0*/ 	.word	0x00000820


	//   ....[3]....
        /*00b4*/ 	.word	0x00000830


	//   ....[4]....
        /*00b8*/ 	.word	0x00000880


	//   ....[5]....
        /*00bc*/ 	.word	0x00000890


	//   ....[6]....
        /*00c0*/ 	.word	0x000008a0


	//   ....[7]....
        /*00c4*/ 	.word	0x000008b0


	//   ....[8]....
        /*00c8*/ 	.word	0x00000900


	//   ....[9]....
        /*00cc*/ 	.word	0x00000910


	//   ....[10]....
        /*00d0*/ 	.word	0x00000920


	//   ....[11]....
        /*00d4*/ 	.word	0x00000930


	//   ....[12]....
        /*00d8*/ 	.word	0x00000980


	//   ....[13]....
        /*00dc*/ 	.word	0x00000990


	//   ....[14]....
        /*00e0*/ 	.word	0x000009a0


	//   ....[15]....
        /*00e4*/ 	.word	0x000009b0


	//----- nvinfo : EIATTR_EXIT_INSTR_OFFSETS
	.align		4
.L_23:
        /*00e8*/ 	.byte	0x04, 0x1c
        /*00ea*/ 	.short	(.L_25 - .L_24)


	//   ....[0]....
.L_24:
        /*00ec*/ 	.word	0x00000a80


	//   ....[1]....
        /*00f0*/ 	.word	0x00000ae0


	//----- nvinfo : EIATTR_REQNTID
	.align		4
.L_25:
        /*00f4*/ 	.byte	0x04, 0x10
        /*00f6*/ 	.short	(.L_27 - .L_26)
.L_26:
        /*00f8*/ 	.word	0x00000080
        /*00fc*/ 	.word	0x00000001
        /*0100*/ 	.word	0x00000001


	//----- nvinfo : EIATTR_CBANK_PARAM_SIZE
	.align		4
.L_27:
        /*0104*/ 	.byte	0x03, 0x19
        /*0106*/ 	.short	0x0020


	//----- nvinfo : EIATTR_PARAM_CBANK
	.align		4
        /*0108*/ 	.byte	0x04, 0x0a
        /*010a*/ 	.short	(.L_29 - .L_28)
	.align		4
.L_28:
        /*010c*/ 	.word	index@(.nv.constant0.triton_per_fused_mean_3)
        /*0110*/ 	.short	0x0210
        /*0112*/ 	.short	0x0020


	//----- nvinfo : EIATTR_SW_WAR
	.align		4
.L_29:
        /*0114*/ 	.byte	0x04, 0x36
        /*0116*/ 	.short	(.L_31 - .L_30)
.L_30:
        /*0118*/ 	.word	0x00000008
.L_31:


//--------------------- .nv.callgraph             --------------------------
	.section	.nv.callgraph,"",@"SHT_CUDA_CALLGRAPH"
	.align	4
	.sectionentsize	8
	.align		4
        /*0000*/ 	.word	0x00000000
	.align		4
        /*0004*/ 	.word	0xffffffff
	.align		4
        /*0008*/ 	.word	0x00000000
	.align		4
        /*000c*/ 	.word	0xfffffffe
	.align		4
        /*0010*/ 	.word	0x00000000
	.align		4
        /*0014*/ 	.word	0xfffffffd
	.align		4
        /*0018*/ 	.word	0x00000000
	.align		4
        /*001c*/ 	.word	0xfffffffc


//--------------------- .text.triton_per_fused_mean_3 --------------------------
	.section	.text.triton_per_fused_mean_3,"ax",@progbits
	.sectionflags	@"SHF_BARRIERS=1"
	.align	128
        .global         triton_per_fused_mean_3
        .type           triton_per_fused_mean_3,@function
        .size           triton_per_fused_mean_3,(.L_x_1 - triton_per_fused_mean_3)
        .other          triton_per_fused_mean_3,@"STO_CUDA_ENTRY STV_DEFAULT"
triton_per_fused_mean_3:
.text.triton_per_fused_mean_3:
[----:B------:R-:W0:Y:S01]  /*0000*/  LDC R1, c[0x0][0x28] ;  /* 0x00000a00ff017b82 */ /* 0x000e220000000800 */
[----:B------:R-:W1:Y:S07]  /*0010*/  S2R R2, SR_CTAID.X ;  /* 0x0000000000027919 */ /* 0x000e6e0000002500 */
[----:B------:R-:W2:Y:S01]  /*0020*/  LDC.64 R10, c[0x0][0x210] ;  /* 0x00008400ff0a7b82 */ /* 0x000ea20000000a00 */
[----:B------:R-:W-:Y:S01]  /*0030*/  CS2R R6, SRZ ;  /* 0x0000000000067805 */ /* 0x000fe2000001ff00 */
[----:B------:R-:W-:Y:S01]  /*0040*/  ULDC.64 UR6, c[0x0][0x208] ;  /* 0x0000820000067ab9 */ /* 0x000fe20000000a00 */
[----:B------:R-:W3:Y:S01]  /*0050*/  S2R R3, SR_TID.X ;  /* 0x0000000000037919 */ /* 0x000ee20000002100 */
[----:B-1----:R-:W-:Y:S01]  /*0060*/  IMAD.SHL.U32 R0, R2, 0x20, RZ ;  /* 0x0000002002007824 */ /* 0x002fe200078e00ff */
[----:B------:R-:W-:Y:S01]  /*0070*/  SHF.R.S32.HI R12, RZ, 0x1a, R2 ;  /* 0x0000001aff0c7819 */ /* 0x000fe20000011402 */
[----:B---3--:R-:W-:-:S03]  /*0080*/  IMAD.SHL.U32 R5, R3, 0x4, RZ ;  /* 0x0000000403057824 */ /* 0x008fc600078e00ff */
[----:B------:R-:W-:Y:S02]  /*0090*/  SGXT R12, R12, 0x1 ;  /* 0x000000010c0c781a */ /* 0x000fe40000000200 */
[----:B------:R-:W-:Y:S02]  /*00a0*/  SHF.R.U32.HI R8, RZ, 0x3, R3 ;  /* 0x00000003ff087819 */ /* 0x000fe40000011603 */
[----:B------:R-:W-:Y:S02]  /*00b0*/  LOP3.LUT R5, R0, 0x1c, R5, 0xf8, !PT ;  /* 0x0000001c00057812 */ /* 0x000fe400078ef805 */
[----:B------:R-:W-:Y:S02]  /*00c0*/  SGXT.U32 R8, R8, 0x4 ;  /* 0x000000040808781a */ /* 0x000fe40000000000 */
[----:B------:R-:W-:Y:S02]  /*00d0*/  LEA.HI R2, R12, R5, RZ, 0xc ;  /* 0x000000050c027211 */ /* 0x000fe400078f60ff */
[----:B------:R-:W-:-:S02]  /*00e0*/  ISETP.GE.U32.AND P0, PT, R8, 0x9, PT ;  /* 0x000000090800780c */ /* 0x000fc40003f06070 */
[----:B------:R-:W-:Y:S02]  /*00f0*/  LOP3.LUT R4, R2, 0xfffff000, RZ, 0xc0, !PT ;  /* 0xfffff00002047812 */ /* 0x000fe400078ec0ff */
[----:B------:R-:W-:-:S03]  /*0100*/  SHF.R.S32.HI R2, RZ, 0xc, R2 ;  /* 0x0000000cff027819 */ /* 0x000fc60000011402 */
[----:B------:R-:W-:-:S04]  /*0110*/  IMAD.IADD R5, R5, 0x1, -R4 ;  /* 0x0000000105057824 */ /* 0x000fc800078e0a04 */
[----:B------:R-:W-:-:S04]  /*0120*/  IMAD R5, R8, 0x1000, R5 ;  /* 0x0000100008057824 */ /* 0x000fc800078e0205 */
[----:B------:R-:W-:-:S04]  /*0130*/  IMAD R5, R2, 0x9000, R5 ;  /* 0x0000900002057824 */ /* 0x000fc800078e0205 */
[----:B--2---:R-:W-:Y:S01]  /*0140*/  IMAD.WIDE R10, R5, 0x4, R10 ;  /* 0x00000004050a7825 */ /* 0x004fe200078e020a */
[----:B------:R-:W-:-:S06]  /*0150*/  CS2R R4, SRZ ;  /* 0x0000000000047805 */ /* 0x000fcc000001ff00 */
[----:B------:R1:W2:Y:S01]  /*0160*/  @!P0 LDG.E.128 R4, desc[UR6][R10.64] ;  /* 0x000000060a048981 */ /* 0x0002a2000c1e1d00 */
[----:B------:R-:W3:Y:S01]  /*0170*/  S2UR UR5, SR_CgaCtaId ;  /* 0x00000000000579c3 */ /* 0x000ee20000008800 */
[----:B------:R-:W-:Y:S01]  /*0180*/  SHF.R.U32.HI R9, RZ, 0x4, R3 ;  /* 0x00000004ff097819 */ /* 0x000fe20000011603 */
[----:B------:R-:W-:Y:S01]  /*0190*/  IMAD.SHL.U32 R13, R3, 0x40, RZ ;  /* 0x00000040030d7824 */ /* 0x000fe200078e00ff */
[----:B------:R-:W-:Y:S02]  /*01a0*/  UMOV UR4, 0x400 ;  /* 0x0000040000047882 */ /* 0x000fe40000000000 */
[----:B------:R-:W-:Y:S02]  /*01b0*/  SGXT.U32 R9, R9, 0x3 ;  /* 0x000000030909781a */ /* 0x000fe40000000000 */
[----:B------:R-:W-:Y:S02]  /*01c0*/  LOP3.LUT R13, R13, 0x1c0, RZ, 0xc0, !PT ;  /* 0x000001c00d0d7812 */ /* 0x000fe400078ec0ff */
[----:B------:R-:W-:-:S02]  /*01d0*/  LOP3.LUT R2, R0, R9, RZ, 0xfc, !PT ;  /* 0x0000000900027212 */ /* 0x000fc400078efcff */
[C---:B-1----:R-:W-:Y:S02]  /*01e0*/  LOP3.LUT R10, R13.reuse, 0x20, RZ, 0xfc, !PT ;  /* 0x000000200d0a7812 */ /* 0x042fe400078efcff */
[----:B------:R-:W-:Y:S02]  /*01f0*/  LEA.HI R14, R12, R2, RZ, 0xc ;  /* 0x000000020c0e7211 */ /* 0x000fe400078f60ff */
[C---:B------:R-:W-:Y:S02]  /*0200*/  LOP3.LUT R8, R13.reuse, R8, RZ, 0xfc, !PT ;  /* 0x000000080d087212 */ /* 0x040fe400078efcff */
[C---:B------:R-:W-:Y:S01]  /*0210*/  LOP3.LUT R12, R13.reuse, 0x30, RZ, 0xfc, !PT ;  /* 0x000000300d0c7812 */ /* 0x040fe200078efcff */
[----:B------:R-:W-:Y:S01]  /*0220*/  VIADD R16, R14, 0x10 ;  /* 0x000000100e107836 */ /* 0x000fe20000000000 */
[----:B------:R-:W-:-:S04]  /*0230*/  LOP3.LUT R2, R13, 0x10, RZ, 0xfc, !PT ;  /* 0x000000100d027812 */ /* 0x000fc800078efcff */
[----:B------:R-:W-:Y:S01]  /*0240*/  SHF.R.S32.HI R16, RZ, 0xc, R16 ;  /* 0x0000000cff107819 */ /* 0x000fe20000011410 */
[----:B---3--:R-:W-:-:S03]  /*0250*/  UPRMT UR4, UR5, 0x654, UR4 ;  /* 0x0000065405047896 */ /* 0x008fc60008000004 */
[----:B------:R-:W-:-:S03]  /*0260*/  LEA.HI R21, R16, R16, RZ, 0x9 ;  /* 0x0000001010157211 */ /* 0x000fc600078f48ff */
[----:B------:R-:W-:Y:S02]  /*0270*/  LEA.HI R15, R10, UR4, RZ, 0x1e ;  /* 0x000000040a0f7c11 */ /* 0x000fe4000f8ff0ff */
[----:B------:R-:W-:Y:S02]  /*0280*/  LEA.HI R17, R12, UR4, RZ, 0x1e ;  /* 0x000000040c117c11 */ /* 0x000fe4000f8ff0ff */
[----:B------:R-:W-:Y:S01]  /*0290*/  LEA.HI R13, R13, UR4, RZ, 0x1e ;  /* 0x000000040d0d7c11 */ /* 0x000fe2000f8ff0ff */
[----:B------:R-:W-:Y:S01]  /*02a0*/  IMAD R12, R8, 0x4, R15 ;  /* 0x00000004080c7824 */ /* 0x000fe200078e020f */
[----:B------:R-:W-:Y:S01]  /*02b0*/  LEA.HI R11, R2, UR4, RZ, 0x1e ;  /* 0x00000004020b7c11 */ /* 0x000fe2000f8ff0ff */
[----:B------:R-:W-:Y:S01]  /*02c0*/  VIADD R15, R14, 0x8 ;  /* 0x000000080e0f7836 */ /* 0x000fe20000000000 */
[----:B------:R-:W-:Y:S01]  /*02d0*/  LOP3.LUT R21, R21, 0xfffffe00, RZ, 0xc0, !PT ;  /* 0xfffffe0015157812 */ /* 0x000fe200078ec0ff */
[C---:B------:R-:W-:Y:S02]  /*02e0*/  IMAD R2, R8.reuse, 0x4, R13 ;  /* 0x0000000408027824 */ /* 0x040fe400078e020d */
[C---:B------:R-:W-:Y:S01]  /*02f0*/  IMAD R13, R8.reuse, 0x4, R11 ;  /* 0x00000004080d7824 */ /* 0x040fe200078e020b */
[----:B------:R-:W-:Y:S01]  /*0300*/  SHF.R.S32.HI R15, RZ, 0xc, R15 ;  /* 0x0000000cff0f7819 */ /* 0x000fe2000001140f */
[----:B------:R-:W-:Y:S01]  /*0310*/  IMAD R8, R8, 0x4, R17 ;  /* 0x0000000408087824 */ /* 0x000fe200078e0211 */
[----:B------:R-:W1:Y:S01]  /*0320*/  LDC.64 R10, c[0x0][0x218] ;  /* 0x00008600ff0a7b82 */ /* 0x000e620000000a00 */
[----:B------:R-:W-:Y:S01]  /*0330*/  VIADD R17, R14, 0x18 ;  /* 0x000000180e117836 */ /* 0x000fe20000000000 */
[----:B------:R-:W-:Y:S01]  /*0340*/  LEA.HI R20, R15, R15, RZ, 0x9 ;  /* 0x0000000f0f147211 */ /* 0x000fe200078f48ff */
[----:B------:R-:W-:Y:S01]  /*0350*/  IMAD.IADD R21, R16, 0x1, -R21 ;  /* 0x0000000110157824 */ /* 0x000fe200078e0a15 */
[----:B------:R-:W-:-:S02]  /*0360*/  SHF.R.S32.HI R14, RZ, 0xc, R14 ;  /* 0x0000000cff0e7819 */ /* 0x000fc4000001140e */
[----:B------:R-:W-:Y:S02]  /*0370*/  LOP3.LUT R20, R20, 0xfffffe00, RZ, 0xc0, !PT ;  /* 0xfffffe0014147812 */ /* 0x000fe400078ec0ff */
[----:B------:R-:W-:Y:S02]  /*0380*/  LEA.HI R18, R14, R14, RZ, 0x9 ;  /* 0x0000000e0e127211 */ /* 0x000fe400078f48ff */
[----:B------:R-:W-:Y:S01]  /*0390*/  SHF.R.S32.HI R17, RZ, 0xc, R17 ;  /* 0x0000000cff117819 */ /* 0x000fe20000011411 */
[----:B------:R-:W-:Y:S01]  /*03a0*/  IMAD.IADD R15, R15, 0x1, -R20 ;  /* 0x000000010f0f7824 */ /* 0x000fe200078e0a14 */
[----:B------:R-:W-:Y:S02]  /*03b0*/  LOP3.LUT R19, R18, 0xfffffe00, RZ, 0xc0, !PT ;  /* 0xfffffe0012137812 */ /* 0x000fe400078ec0ff */
[----:B------:R-:W-:-:S03]  /*03c0*/  LEA.HI R22, R17, R17, RZ, 0x9 ;  /* 0x0000001111167211 */ /* 0x000fc600078f48ff */
[----:B------:R-:W-:Y:S01]  /*03d0*/  IMAD.IADD R19, R14, 0x1, -R19 ;  /* 0x000000010e137824 */ /* 0x000fe200078e0a13 */
[----:B------:R-:W-:Y:S02]  /*03e0*/  LOP3.LUT R22, R22, 0xfffffe00, RZ, 0xc0, !PT ;  /* 0xfffffe0016167812 */ /* 0x000fe400078ec0ff */
[----:B------:R-:W-:-:S03]  /*03f0*/  LOP3.LUT R14, R3, 0xf, RZ, 0xc0, !PT ;  /* 0x0000000f030e7812 */ /* 0x000fc600078ec0ff */
[----:B------:R-:W-:Y:S02]  /*0400*/  IMAD.IADD R17, R17, 0x1, -R22 ;  /* 0x0000000111117824 */ /* 0x000fe400078e0a16 */
[--C-:B------:R-:W-:Y:S02]  /*0410*/  IMAD R19, R19, 0x9, R14.reuse ;  /* 0x0000000913137824 */ /* 0x100fe400078e020e */
[--C-:B------:R-:W-:Y:S02]  /*0420*/  IMAD R21, R21, 0x9, R14.reuse ;  /* 0x0000000915157824 */ /* 0x100fe400078e020e */
[--C-:B------:R-:W-:Y:S01]  /*0430*/  IMAD R27, R17, 0x9, R14.reuse ;  /* 0x00000009111b7824 */ /* 0x100fe200078e020e */
[----:B--2---:R-:W-:Y:S02]  /*0440*/  SEL R23, R4, RZ, !P0 ;  /* 0x000000ff04177207 */ /* 0x004fe40004000000 */
[----:B------:R-:W-:Y:S01]  /*0450*/  SEL R20, R5, RZ, !P0 ;  /* 0x000000ff05147207 */ /* 0x000fe20004000000 */
[----:B------:R-:W-:Y:S01]  /*0460*/  IMAD R5, R15, 0x9, R14 ;  /* 0x000000090f057824 */ /* 0x000fe200078e020e */
[----:B------:R-:W-:Y:S01]  /*0470*/  SEL R25, R6, RZ, !P0 ;  /* 0x000000ff06197207 */ /* 0x000fe20004000000 */
[----:B------:R2:W-:Y:S01]  /*0480*/  STS [R2], R23 ;  /* 0x0000001702007388 */ /* 0x0005e20000000800 */
[----:B------:R-:W-:Y:S01]  /*0490*/  SEL R7, R7, RZ, !P0 ;  /* 0x000000ff07077207 */ /* 0x000fe20004000000 */
[--C-:B-1----:R-:W-:Y:S01]  /*04a0*/  IMAD.WIDE R16, R5, 0x4, R10.reuse ;  /* 0x0000000405107825 */ /* 0x102fe200078e020a */
[----:B------:R-:W-:Y:S01]  /*04b0*/  ISETP.GE.U32.AND P0, PT, R14, 0x9, PT ;  /* 0x000000090e00780c */ /* 0x000fe20003f06070 */
[----:B------:R-:W-:Y:S01]  /*04c0*/  STS [R13+0x40], R20 ;  /* 0x000040140d007388 */ /* 0x000fe20000000800 */
[----:B------:R-:W-:Y:S01]  /*04d0*/  CS2R R4, SRZ ;  /* 0x0000000000047805 */ /* 0x000fe2000001ff00 */
[----:B------:R-:W-:-:S02]  /*04e0*/  IMAD.WIDE R14, R19, 0x4, R10 ;  /* 0x00000004130e7825 */ /* 0x000fc400078e020a */
[----:B------:R-:W-:Y:S02]  /*04f0*/  STS [R12+0x80], R25 ;  /* 0x000080190c007388 */ /* 0x000fe40000000800 */
[--C-:B------:R-:W-:Y:S02]  /*0500*/  IMAD.WIDE R18, R21, 0x4, R10.reuse ;  /* 0x0000000415127825 */ /* 0x100fe400078e020a */
[----:B------:R1:W-:Y:S02]  /*0510*/  STS [R8+0xc0], R7 ;  /* 0x0000c00708007388 */ /* 0x0003e40000000800 */
[----:B------:R-:W-:Y:S01]  /*0520*/  IMAD.MOV.U32 R6, RZ, RZ, RZ ;  /* 0x000000ffff067224 */ /* 0x000fe200078e00ff */
[----:B------:R-:W-:Y:S01]  /*0530*/  BAR.SYNC.DEFER_BLOCKING 0x0 ;  /* 0x0000000000007b1d */ /* 0x000fe20000010000 */
[----:B--2---:R-:W-:Y:S02]  /*0540*/  IMAD.MOV.U32 R2, RZ, RZ, RZ ;  /* 0x000000ffff027224 */ /* 0x004fe400078e00ff */
[----:B------:R-:W-:-:S03]  /*0550*/  IMAD.WIDE R10, R27, 0x4, R10 ;  /* 0x000000041b0a7825 */ /* 0x000fc600078e020a */
[----:B------:R-:W2:Y:S04]  /*0560*/  @!P0 LDG.E.EL R5, desc[UR6][R18.64] ;  /* 0x0000000612058981 */ /* 0x000ea8000c2e1900 */
[----:B------:R-:W3:Y:S04]  /*0570*/  @!P0 LDG.E.EL R6, desc[UR6][R14.64] ;  /* 0x000000060e068981 */ /* 0x000ee8000c2e1900 */
[----:B------:R-:W4:Y:S04]  /*0580*/  @!P0 LDG.E.EL R4, desc[UR6][R16.64] ;  /* 0x0000000610048981 */ /* 0x000f28000c2e1900 */
[----:B------:R5:W4:Y:S01]  /*0590*/  @!P0 LDG.E.EL R2, desc[UR6][R10.64] ;  /* 0x000000060a028981 */ /* 0x000b22000c2e1900 */
[----:B-1----:R-:W-:-:S04]  /*05a0*/  LOP3.LUT R7, R3, 0x7f, RZ, 0xc0, !PT ;  /* 0x0000007f03077812 */ /* 0x002fc800078ec0ff */
[C---:B------:R-:W-:Y:S02]  /*05b0*/  LOP3.LUT R12, R7.reuse, 0x80, RZ, 0xfc, !PT ;  /* 0x00000080070c7812 */ /* 0x040fe400078efcff */
[C---:B------:R-:W-:Y:S02]  /*05c0*/  LOP3.LUT R13, R7.reuse, 0x100, RZ, 0xfc, !PT ;  /* 0x00000100070d7812 */ /* 0x040fe400078efcff */
[----:B------:R-:W-:Y:S02]  /*05d0*/  LOP3.LUT R20, R7, 0x180, RZ, 0xfc, !PT ;  /* 0x0000018007147812 */ /* 0x000fe400078efcff */
[----:B------:R-:W-:Y:S02]  /*05e0*/  SHF.R.U32.HI R8, RZ, 0x2, R3 ;  /* 0x00000002ff087819 */ /* 0x000fe40000011603 */
[----:B------:R-:W-:Y:S02]  /*05f0*/  SHF.R.U32.HI R12, RZ, 0x2, R12 ;  /* 0x00000002ff0c7819 */ /* 0x000fe4000001160c */
[----:B------:R-:W-:-:S02]  /*0600*/  SHF.R.U32.HI R13, RZ, 0x2, R13 ;  /* 0x00000002ff0d7819 */ /* 0x000fc4000001160d */
[----:B------:R-:W-:Y:S02]  /*0610*/  SHF.R.U32.HI R20, RZ, 0x2, R20 ;  /* 0x00000002ff147819 */ /* 0x000fe40000011614 */
[----:B------:R-:W-:Y:S02]  /*0620*/  LOP3.LUT R8, R8, 0x1c, RZ, 0xc0, !PT ;  /* 0x0000001c08087812 */ /* 0x000fe400078ec0ff */
[----:B------:R-:W-:Y:S02]  /*0630*/  LOP3.LUT R12, R12, 0x3c, RZ, 0xc0, !PT ;  /* 0x0000003c0c0c7812 */ /* 0x000fe400078ec0ff */
[----:B------:R-:W-:Y:S02]  /*0640*/  LOP3.LUT R13, R13, 0x5c, RZ, 0xc0, !PT ;  /* 0x0000005c0d0d7812 */ /* 0x000fe400078ec0ff */
[----:B------:R-:W-:Y:S01]  /*0650*/  LOP3.LUT R20, R20, 0x7c, RZ, 0xc0, !PT ;  /* 0x0000007c14147812 */ /* 0x000fe200078ec0ff */
[----:B------:R-:W-:Y:S02]  /*0660*/  VIADD R8, R8, UR4 ;  /* 0x0000000408087c36 */ /* 0x000fe40008000000 */
[----:B------:R-:W-:-:S02]  /*0670*/  VIADD R12, R12, UR4 ;  /* 0x000000040c0c7c36 */ /* 0x000fc40008000000 */
[----:B-----5:R-:W-:Y:S02]  /*0680*/  VIADD R10, R13, UR4 ;  /* 0x000000040d0a7c36 */ /* 0x020fe40008000000 */
[----:B------:R-:W-:Y:S02]  /*0690*/  VIADD R20, R20, UR4 ;  /* 0x0000000414147c36 */ /* 0x000fe40008000000 */
[C---:B------:R-:W-:Y:S02]  /*06a0*/  IMAD R8, R7.reuse, 0x4, R8 ;  /* 0x0000000407087824 */ /* 0x040fe400078e0208 */
[C---:B------:R-:W-:Y:S02]  /*06b0*/  IMAD R12, R7.reuse, 0x4, R12 ;  /* 0x00000004070c7824 */ /* 0x040fe400078e020c */
[C---:B------:R-:W-:Y:S02]  /*06c0*/  IMAD R10, R7.reuse, 0x4, R10 ;  /* 0x00000004070a7824 */ /* 0x040fe400078e020a */
[----:B------:R-:W-:Y:S01]  /*06d0*/  IMAD R20, R7, 0x4, R20 ;  /* 0x0000000407147824 */ /* 0x000fe200078e0214 */
[----:B------:R-:W1:Y:S04]  /*06e0*/  LDS R8, [R8] ;  /* 0x0000000008087984 */ /* 0x000e680000000800 */
[----:B------:R-:W5:Y:S04]  /*06f0*/  LDS R12, [R12+0x200] ;  /* 0x000200000c0c7984 */ /* 0x000f680000000800 */
[----:B------:R-:W1:Y:S04]  /*0700*/  LDS R10, [R10+0x400] ;  /* 0x000400000a0a7984 */ /* 0x000e680000000800 */
[----:B------:R-:W1:Y:S01]  /*0710*/  LDS R20, [R20+0x600] ;  /* 0x0006000014147984 */ /* 0x000e620000000800 */
[----:B------:R-:W-:Y:S01]  /*0720*/  LEA R9, R9, UR4, 0x2 ;  /* 0x0000000409097c11 */ /* 0x000fe2000f8e10ff */
[----:B------:R-:W-:Y:S01]  /*0730*/  BAR.SYNC.DEFER_BLOCKING 0x0 ;  /* 0x0000000000007b1d */ /* 0x000fe20000010000 */
[----:B--2---:R-:W-:-:S02]  /*0740*/  SEL R13, R5, RZ, !P0 ;  /* 0x000000ff050d7207 */ /* 0x004fc40004000000 */
[----:B---3--:R-:W-:Y:S02]  /*0750*/  SEL R7, R6, RZ, !P0 ;  /* 0x000000ff06077207 */ /* 0x008fe40004000000 */
[----:B----4-:R-:W-:Y:S02]  /*0760*/  SEL R11, R4, RZ, !P0 ;  /* 0x000000ff040b7207 */ /* 0x010fe40004000000 */
[----:B------:R-:W-:Y:S01]  /*0770*/  SEL R5, R2, RZ, !P0 ;  /* 0x000000ff02057207 */ /* 0x000fe20004000000 */
[----:B-1----:R-:W-:Y:S02]  /*0780*/  FADD R2, R8, R7 ;  /* 0x0000000708027221 */ /* 0x002fe40000000000 */
[----:B-----5:R-:W-:Y:S01]  /*0790*/  FADD R4, R12, R11 ;  /* 0x0000000b0c047221 */ /* 0x020fe20000000000 */
[----:B0-----:R-:W-:Y:S01]  /*07a0*/  FADD R6, R10, R13 ;  /* 0x0000000d0a067221 */ /* 0x001fe20000000000 */
[----:B------:R-:W-:Y:S01]  /*07b0*/  FADD R5, R20, R5 ;  /* 0x0000000514057221 */ /* 0x000fe20000000000 */
[----:B------:R-:W-:-:S02]  /*07c0*/  FSEL R2, R2, RZ, !P0 ;  /* 0x000000ff02027208 */ /* 0x000fc40004000000 */
[----:B------:R-:W-:Y:S02]  /*07d0*/  FSEL R4, R4, RZ, !P0 ;  /* 0x000000ff04047208 */ /* 0x000fe40004000000 */
[----:B------:R-:W-:Y:S02]  /*07e0*/  FSEL R6, R6, RZ, !P0 ;  /* 0x000000ff06067208 */ /* 0x000fe40004000000 */
[----:B------:R-:W-:Y:S01]  /*07f0*/  FSEL R5, R5, RZ, !P0 ;  /* 0x000000ff05057208 */ /* 0x000fe20004000000 */
[----:B------:R-:W0:Y:S04]  /*0800*/  SHFL.BFLY PT, R7, R2, 0x8, 0x1f ;  /* 0x0d001f0002077f89 */ /* 0x000e2800000e0000 */
[----:B------:R-:W1:Y:S04]  /*0810*/  SHFL.BFLY PT, R11, R4, 0x8, 0x1f ;  /* 0x0d001f00040b7f89 */ /* 0x000e6800000e0000 */
[----:B------:R-:W2:Y:S04]  /*0820*/  SHFL.BFLY PT, R13, R6, 0x8, 0x1f ;  /* 0x0d001f00060d7f89 */ /* 0x000ea800000e0000 */
[----:B------:R-:W3:Y:S01]  /*0830*/  SHFL.BFLY PT, R8, R5, 0x8, 0x1f ;  /* 0x0d001f0005087f89 */ /* 0x000ee200000e0000 */
[----:B0-----:R-:W-:Y:S01]  /*0840*/  FADD R7, R2, R7 ;  /* 0x0000000702077221 */ /* 0x001fe20000000000 */
[----:B-1----:R-:W-:Y:S01]  /*0850*/  FADD R11, R4, R11 ;  /* 0x0000000b040b7221 */ /* 0x002fe20000000000 */
[----:B--2---:R-:W-:Y:S01]  /*0860*/  FADD R12, R6, R13 ;  /* 0x0000000d060c7221 */ /* 0x004fe20000000000 */
[----:B---3--:R-:W-:-:S03]  /*0870*/  FADD R16, R5, R8 ;  /* 0x0000000805107221 */ /* 0x008fc60000000000 */
        /* <DEDUP_REMOVED lines=24> */
[----:B------:R0:W-:Y:S04]  /*0a00*/  STS [R9], R4 ;  /* 0x0000000409007388 */ /* 0x0001e80000000800 */
[----:B------:R0:W-:Y:S04]  /*0a10*/  STS [R9+0x20], R6 ;  /* 0x0000200609007388 */ /* 0x0001e80000000800 */
[----:B------:R0:W-:Y:S04]  /*0a20*/  STS [R9+0x40], R12 ;  /* 0x0000400c09007388 */ /* 0x0001e80000000800 */
[----:B------:R0:W-:Y:S01]  /*0a30*/  STS [R9+0x60], R8 ;  /* 0x0000600809007388 */ /* 0x0001e20000000800 */
[----:B------:R-:W-:Y:S01]  /*0a40*/  BAR.SYNC.DEFER_BLOCKING 0x0 ;  /* 0x0000000000007b1d */ /* 0x000fe20000010000 */
[----:B------:R-:W-:-:S02]  /*0a50*/  LOP3.LUT P0, RZ, R3, 0x60, RZ, 0xc0, !PT ;  /* 0x0000006003ff7812 */ /* 0x000fc4000780c0ff */
[----:B------:R-:W-:-:S04]  /*0a60*/  LOP3.LUT R2, R3, 0x1f, RZ, 0xc0, !PT ;  /* 0x0000001f03027812 */ /* 0x000fc800078ec0ff */
[----:B------:R-:W-:-:S07]  /*0a70*/  LEA R7, R2, UR4, 0x2 ;  /* 0x0000000402077c11 */ /* 0x000fce000f8e10ff */
[----:B0-----:R-:W-:Y:S05]  /*0a80*/  @P0 EXIT ;  /* 0x000000000000094d */ /* 0x001fea0003800000 */
[----:B------:R-:W0:Y:S01]  /*0a90*/  LDS R7, [R7] ;  /* 0x0000000007077984 */ /* 0x000e220000000800 */
[----:B------:R-:W1:Y:S01]  /*0aa0*/  LDC.64 R4, c[0x0][0x220] ;  /* 0x00008800ff047b82 */ /* 0x000e620000000a00 */
[----:B------:R-:W-:-:S05]  /*0ab0*/  LOP3.LUT R3, R0, 0x1f, R3, 0xf8, !PT ;  /* 0x0000001f00037812 */ /* 0x000fca00078ef803 */
[----:B-1----:R-:W-:-:S05]  /*0ac0*/  IMAD.WIDE R2, R3, 0x4, R4 ;  /* 0x0000000403027825 */ /* 0x002fca00078e0204 */
[----:B0-----:R-:W-:Y:S01]  /*0ad0*/  STG.E desc[UR6][R2.64], R7 ;  /* 0x0000000702007986 */ /* 0x001fe2000c101906 */
[----:B------:R-:W-:Y:S05]  /*0ae0*/  EXIT ;  /* 0x000000000000794d */ /* 0x000fea0003800000 */
.L_x_0:
[----:B------:R-:W-:-:S00]  /*0af0*/  BRA `(.L_x_0) ;  /* 0xfffffffc00fc7947 */ /* 0x000fc0000383ffff */
[----:B------:R-:W-:-:S00]  /*0b00*/  NOP ;  /* 0x0000000000007918 */ /* 0x000fc00000000000 */
[----:B------:R-:W-:-:S00]  /*0b10*/  NOP ;  /* 0x0000000000007918 */ /* 0x000fc00000000000 */
[----:B------:R-:W-:-:S00]  /*0b20*/  NOP ;  /* 0x0000000000007918 */ /* 0x000fc00000000000 */
[----:B------:R-:W-:-:S00]  /*0b30*/  NOP ;  /* 0x0000000000007918 */ /* 0x000fc00000000000 */
[----:B------:R-:W-:-:S00]  /*0b40*/  NOP ;  /* 0x0000000000007918 */ /* 0x000fc00000000000 */
[----:B------:R-:W-:-:S00]  /*0b50*/  NOP ;  /* 0x0000000000007918 */ /* 0x000fc00000000000 */
[----:B------:R-:W-:-:S00]  /*0b60*/  NOP ;  /* 0x0000000000007918 */ /* 0x000fc00000000000 */
[----:B------:R-:W-:-:S00]  /*0b70*/  NOP ;  /* 0x0000000000007918 */ /* 0x000fc00000000000 */
.L_x_1:


//--------------------- .nv.shared.triton_per_fused_mean_3 --------------------------
	.section	.nv.shared.triton_per_fused_mean_3,"aw",@nobits
	.sectionflags	@""
	.align	16
	.zero		1024


//--------------------- .nv.constant0.triton_per_fused_mean_3 --------------------------
	.section	.nv.constant0.triton_per_fused_mean_3,"a",@progbits
	.sectionflags	@""
	.align	4
.nv.constant0.triton_per_fused_mean_3:
	.zero		560
